//
// Generated by NVIDIA NVVM Compiler
//
// Compiler Build ID: CL-36424714
// Cuda compilation tools, release 13.0, V13.0.88
// Based on NVVM 20.0.0
//

.version 9.0
.target sm_100
.address_size 64

	// .globl	_Z5colorPfii

.visible .entry _Z5colorPfii(
	.param .u64 .ptr .align 1 _Z5colorPfii_param_0,
	.param .u32 _Z5colorPfii_param_1,
	.param .u32 _Z5colorPfii_param_2
)
{
	.reg .pred 	%p<9>;
	.reg .b32 	%r<43>;
	.reg .b32 	%f<27>;
	.reg .b64 	%rd<17>;

	ld.param.u64 	%rd2, [_Z5colorPfii_param_0];
	ld.param.u32 	%r16, [_Z5colorPfii_param_1];
	ld.param.u32 	%r17, [_Z5colorPfii_param_2];
	cvta.to.global.u64 	%rd1, %rd2;
	setp.lt.s32 	%p1, %r17, 1;
	@%p1 bra 	$L__BB0_12;
	setp.lt.s32 	%p2, %r16, 1;
	add.s32 	%r18, %r16, -1;
	cvt.rn.f32.s32 	%f1, %r18;
	@%p2 bra 	$L__BB0_12;
	and.b32  	%r1, %r16, 3;
	and.b32  	%r2, %r16, 2147483644;
	and.b32  	%r3, %r16, 1;
	mul.lo.s32 	%r4, %r16, 3;
	add.s32 	%r20, %r17, -1;
	cvt.rn.f32.u32 	%f2, %r20;
	mov.b32 	%r38, 0;
$L__BB0_3:
	setp.lt.u32 	%p3, %r16, 4;
	mul.lo.s32 	%r6, %r38, %r16;
	cvt.rn.f32.u32 	%f4, %r38;
	div.rn.f32 	%f5, %f4, %f2;
	mul.f32 	%f3, %f5, 0f437F0000;
	mov.b32 	%r42, 0;
	@%p3 bra 	$L__BB0_6;
	mad.lo.s32 	%r39, %r4, %r38, 6;
	mov.b32 	%r40, 0;
$L__BB0_5:
	.pragma "nounroll";
	cvt.rn.f32.u32 	%f6, %r40;
	div.rn.f32 	%f7, %f6, %f1;
	mul.f32 	%f8, %f7, 0f437F0000;
	add.s32 	%r23, %r39, -6;
	mul.wide.u32 	%rd3, %r23, 4;
	add.s64 	%rd4, %rd1, %rd3;
	st.global.f32 	[%rd4], %f8;
	st.global.f32 	[%rd4+4], %f3;
	mov.b32 	%r24, 1112276992;
	st.global.u32 	[%rd4+8], %r24;
	add.s32 	%r25, %r40, 1;
	cvt.rn.f32.u32 	%f9, %r25;
	div.rn.f32 	%f10, %f9, %f1;
	mul.f32 	%f11, %f10, 0f437F0000;
	add.s32 	%r26, %r39, -3;
	mul.wide.u32 	%rd5, %r26, 4;
	add.s64 	%rd6, %rd1, %rd5;
	st.global.f32 	[%rd6], %f11;
	st.global.f32 	[%rd6+4], %f3;
	st.global.u32 	[%rd6+8], %r24;
	add.s32 	%r27, %r40, 2;
	cvt.rn.f32.u32 	%f12, %r27;
	div.rn.f32 	%f13, %f12, %f1;
	mul.f32 	%f14, %f13, 0f437F0000;
	add.s32 	%r28, %r39, 3;
	mul.wide.u32 	%rd7, %r39, 4;
	add.s64 	%rd8, %rd1, %rd7;
	st.global.f32 	[%rd8], %f14;
	st.global.f32 	[%rd8+4], %f3;
	st.global.u32 	[%rd8+8], %r24;
	add.s32 	%r29, %r40, 3;
	cvt.rn.f32.u32 	%f15, %r29;
	div.rn.f32 	%f16, %f15, %f1;
	mul.f32 	%f17, %f16, 0f437F0000;
	mul.wide.u32 	%rd9, %r28, 4;
	add.s64 	%rd10, %rd1, %rd9;
	st.global.f32 	[%rd10], %f17;
	st.global.f32 	[%rd10+4], %f3;
	st.global.u32 	[%rd10+8], %r24;
	add.s32 	%r39, %r39, 12;
	add.s32 	%r40, %r40, 4;
	setp.ne.s32 	%p4, %r40, %r2;
	mov.u32 	%r42, %r2;
	@%p4 bra 	$L__BB0_5;
$L__BB0_6:
	setp.eq.s32 	%p5, %r1, 0;
	@%p5 bra 	$L__BB0_11;
	setp.eq.s32 	%p6, %r1, 1;
	@%p6 bra 	$L__BB0_9;
	cvt.rn.f32.u32 	%f18, %r42;
	div.rn.f32 	%f19, %f18, %f1;
	mul.f32 	%f20, %f19, 0f437F0000;
	add.s32 	%r30, %r42, %r6;
	mul.lo.s32 	%r31, %r30, 3;
	mul.wide.u32 	%rd11, %r31, 4;
	add.s64 	%rd12, %rd1, %rd11;
	st.global.f32 	[%rd12], %f20;
	st.global.f32 	[%rd12+4], %f3;
	mov.b32 	%r32, 1112276992;
	st.global.u32 	[%rd12+8], %r32;
	add.s32 	%r33, %r42, 1;
	cvt.rn.f32.u32 	%f21, %r33;
	div.rn.f32 	%f22, %f21, %f1;
	mul.f32 	%f23, %f22, 0f437F0000;
	add.s32 	%r34, %r31, 3;
	mul.wide.u32 	%rd13, %r34, 4;
	add.s64 	%rd14, %rd1, %rd13;
	st.global.f32 	[%rd14], %f23;
	st.global.f32 	[%rd14+4], %f3;
	st.global.u32 	[%rd14+8], %r32;
	add.s32 	%r42, %r42, 2;
$L__BB0_9:
	setp.eq.s32 	%p7, %r3, 0;
	@%p7 bra 	$L__BB0_11;
	cvt.rn.f32.u32 	%f24, %r42;
	div.rn.f32 	%f25, %f24, %f1;
	mul.f32 	%f26, %f25, 0f437F0000;
	add.s32 	%r35, %r42, %r6;
	mul.lo.s32 	%r36, %r35, 3;
	mul.wide.u32 	%rd15, %r36, 4;
	add.s64 	%rd16, %rd1, %rd15;
	st.global.f32 	[%rd16], %f26;
	st.global.f32 	[%rd16+4], %f3;
	mov.b32 	%r37, 1112276992;
	st.global.u32 	[%rd16+8], %r37;
$L__BB0_11:
	add.s32 	%r38, %r38, 1;
	setp.ne.s32 	%p8, %r38, %r17;
	@%p8 bra 	$L__BB0_3;
$L__BB0_12:
	ret;

}


// ===== COMPILED SASS (sm_100) =====

	.target	sm_100

	.elftype	@"ET_EXEC"


//--------------------- .note.nv.tkinfo           --------------------------
	.section	.note.nv.tkinfo,"",@"SHT_NOTE"
	.sectionflags	@"SHF_NOTE_NV_TKINFO"
	.tkinfo
        /*0018*/ 	.word	0x00000002
        /*0030*/ 	.string	""
        /*0030*/ 	.string	"ptxas"
        /*0030*/ 	.string	"Cuda compilation tools, release 13.0, V13.0.88"
        /*0030*/ 	.string	"Build cuda_13.0.r13.0/compiler.36424714_0"
        /*0030*/ 	.string	"-arch sm_100 -m 64 "



//--------------------- .note.nv.cuinfo           --------------------------
	.section	.note.nv.cuinfo,"",@"SHT_NOTE"
	.sectionflags	@"SHF_NOTE_NV_CUINFO"
        /*0018*/ 	.short	0x0002
        /*001a*/ 	.short	0x0064
        /*001c*/ 	.short	0x0082
	.zero		2


//--------------------- .nv.info                  --------------------------
	.section	.nv.info,"",@"SHT_CUDA_INFO"
	.align	4


	//----- nvinfo : EIATTR_REGCOUNT
	.align		4
        /*0000*/ 	.byte	0x04, 0x2f
        /*0002*/ 	.short	(.L_1 - .L_0)
	.align		4
.L_0:
        /*0004*/ 	.word	index@(_Z5colorPfii)
        /*0008*/ 	.word	0x00000018


	//----- nvinfo : EIATTR_FRAME_SIZE
	.align		4
.L_1:
        /*000c*/ 	.byte	0x04, 0x11
        /*000e*/ 	.short	(.L_3 - .L_2)
	.align		4
.L_2:
        /*0010*/ 	.word	index@($__internal_0_$__cuda_sm3x_div_rn_noftz_f32_slowpath)
        /*0014*/ 	.word	0x00000000


	//----- nvinfo : EIATTR_FRAME_SIZE
	.align		4
.L_3:
        /*0018*/ 	.byte	0x04, 0x11
        /*001a*/ 	.short	(.L_5 - .L_4)
	.align		4
.L_4:
        /*001c*/ 	.word	index@(_Z5colorPfii)
        /*0020*/ 	.word	0x00000000


	//----- nvinfo : EIATTR_MIN_STACK_SIZE
	.align		4
.L_5:
        /*0024*/ 	.byte	0x04, 0x12
        /*0026*/ 	.short	(.L_7 - .L_6)
	.align		4
.L_6:
        /*0028*/ 	.word	index@(_Z5colorPfii)
        /*002c*/ 	.word	0x00000000
.L_7:


//--------------------- .nv.compat                --------------------------
	.section	.nv.compat,"",@"SHT_CUDA_COMPAT_INFO"
	.align	4
        /*0000*/ 	.byte	0x02, 0x09, 0x00, 0x00, 0x02, 0x02, 0x01, 0x00, 0x02, 0x05, 0x05, 0x00, 0x03, 0x07, 0x01, 0x01
        /*0010*/ 	.byte	0x02, 0x03, 0x00, 0x00, 0x02, 0x06, 0x01, 0x00, 0x04, 0x0b, 0x08, 0x00, 0x01, 0x00, 0x00, 0x00
        /*0020*/ 	.byte	0x00, 0x00, 0x00, 0x00


//--------------------- .nv.info._Z5colorPfii     --------------------------
	.section	.nv.info._Z5colorPfii,"",@"SHT_CUDA_INFO"
	.sectionflags	@""
	.align	4


	//----- nvinfo : EIATTR_CUDA_API_VERSION
	.align		4
        /*0000*/ 	.byte	0x04, 0x37
        /*0002*/ 	.short	(.L_9 - .L_8)
.L_8:
        /*0004*/ 	.word	0x00000082


	//----- nvinfo : EIATTR_KPARAM_INFO
	.align		4
.L_9:
        /*0008*/ 	.byte	0x04, 0x17
        /*000a*/ 	.short	(.L_11 - .L_10)
.L_10:
        /*000c*/ 	.word	0x00000000
        /*0010*/ 	.short	0x0002
        /*0012*/ 	.short	0x000c
        /*0014*/ 	.byte	0x00, 0xf0, 0x11, 0x00


	//----- nvinfo : EIATTR_KPARAM_INFO
	.align		4
.L_11:
        /*0018*/ 	.byte	0x04, 0x17
        /*001a*/ 	.short	(.L_13 - .L_12)
.L_12:
        /*001c*/ 	.word	0x00000000
        /*0020*/ 	.short	0x0001
        /*0022*/ 	.short	0x0008
        /*0024*/ 	.byte	0x00, 0xf0, 0x11, 0x00


	//----- nvinfo : EIATTR_KPARAM_INFO
	.align		4
.L_13:
        /*0028*/ 	.byte	0x04, 0x17
        /*002a*/ 	.short	(.L_15 - .L_14)
.L_14:
        /*002c*/ 	.word	0x00000000
        /*0030*/ 	.short	0x0000
        /*0032*/ 	.short	0x0000
        /*0034*/ 	.byte	0x00, 0xf5, 0x21, 0x00


	//----- nvinfo : EIATTR_SPARSE_MMA_MASK
	.align		4
.L_15:
        /*0038*/ 	.byte	0x03, 0x50
        /*003a*/ 	.short	0x0000


	//----- nvinfo : EIATTR_MAXREG_COUNT
	.align		4
        /*003c*/ 	.byte	0x03, 0x1b
        /*003e*/ 	.short	0x00ff


	//----- nvinfo : EIATTR_MERCURY_ISA_VERSION
	.align		4
        /*0040*/ 	.byte	0x03, 0x5f
        /*0042*/ 	.short	0x0101


	//----- nvinfo : EIATTR_VRC_CTA_INIT_COUNT
	.align		4
        /*0044*/ 	.byte	0x02, 0x4a
	.zero		1
	.zero		1


	//----- nvinfo : EIATTR_EXIT_INSTR_OFFSETS
	.align		4
        /*0048*/ 	.byte	0x04, 0x1c
        /*004a*/ 	.short	(.L_17 - .L_16)


	//   ....[0]....
.L_16:
        /*004c*/ 	.word	0x00000030


	//   ....[1]....
        /*0050*/ 	.word	0x00000060


	//   ....[2]....
        /*0054*/ 	.word	0x00000cc0


	//----- nvinfo : EIATTR_CRS_STACK_SIZE
	.align		4
.L_17:
        /*0058*/ 	.byte	0x04, 0x1e
        /*005a*/ 	.short	(.L_19 - .L_18)
.L_18:
        /*005c*/ 	.word	0x00000000


	//----- nvinfo : EIATTR_CBANK_PARAM_SIZE
	.align		4
.L_19:
        /*0060*/ 	.byte	0x03, 0x19
        /*0062*/ 	.short	0x0010


	//----- nvinfo : EIATTR_PARAM_CBANK
	.align		4
        /*0064*/ 	.byte	0x04, 0x0a
        /*0066*/ 	.short	(.L_21 - .L_20)
	.align		4
.L_20:
        /*0068*/ 	.word	index@(.nv.constant0._Z5colorPfii)
        /*006c*/ 	.short	0x0380
        /*006e*/ 	.short	0x0010


	//----- nvinfo : EIATTR_SW_WAR
	.align		4
.L_21:
        /*0070*/ 	.byte	0x04, 0x36
        /*0072*/ 	.short	(.L_23 - .L_22)
.L_22:
        /*0074*/ 	.word	0x00000008
.L_23:


//--------------------- .nv.callgraph             --------------------------
	.section	.nv.callgraph,"",@"SHT_CUDA_CALLGRAPH"
	.align	4
	.sectionentsize	8
	.align		4
        /*0000*/ 	.word	0x00000000
	.align		4
        /*0004*/ 	.word	0xffffffff
	.align		4
        /*0008*/ 	.word	0x00000000
	.align		4
        /*000c*/ 	.word	0xfffffffe
	.align		4
        /*0010*/ 	.word	0x00000000
	.align		4
        /*0014*/ 	.word	0xfffffffd
	.align		4
        /*0018*/ 	.word	0x00000000
	.align		4
        /*001c*/ 	.word	0xfffffffc


//--------------------- .text._Z5colorPfii        --------------------------
	.section	.text._Z5colorPfii,"ax",@progbits
	.align	128
        .global         _Z5colorPfii
        .type           _Z5colorPfii,@function
        .size           _Z5colorPfii,(.L_x_22 - _Z5colorPfii)
        .other          _Z5colorPfii,@"STO_CUDA_ENTRY STV_DEFAULT"
_Z5colorPfii:
.text._Z5colorPfii:
[----:B------:R-:W-:Y:S08]  /*0000*/  LDC R1, c[0x0][0x37c] ;  /* 0x0000df00ff017b82 */ /* 0x000ff00000000800 */
[----:B------:R-:W0:Y:S02]  /*0010*/  LDC R9, c[0x0][0x38c] ;  /* 0x0000e300ff097b82 */ /* 0x000e240000000800 */
[----:B0-----:R-:W-:-:S13]  /*0020*/  ISETP.GE.AND P0, PT, R9, 0x1, PT ;  /* 0x000000010900780c */ /* 0x001fda0003f06270 */
[----:B------:R-:W-:Y:S05]  /*0030*/  @!P0 EXIT ;  /* 0x000000000000894d */ /* 0x000fea0003800000 */
[----:B------:R-:W0:Y:S02]  /*0040*/  LDC R11, c[0x0][0x388] ;  /* 0x0000e200ff0b7b82 */ /* 0x000e240000000800 */
[----:B0-----:R-:W-:-:S13]  /*0050*/  ISETP.GE.AND P0, PT, R11, 0x1, PT ;  /* 0x000000010b00780c */ /* 0x001fda0003f06270 */
[----:B------:R-:W-:Y:S05]  /*0060*/  @!P0 EXIT ;  /* 0x000000000000894d */ /* 0x000fea0003800000 */
[----:B------:R-:W-:Y:S01]  /*0070*/  VIADD R7, R11, 0xffffffff ;  /* 0xffffffff0b077836 */ /* 0x000fe20000000000 */
[----:B------:R-:W-:Y:S01]  /*0080*/  IADD3 R9, PT, PT, R9, -0x1, RZ ;  /* 0xffffffff09097810 */ /* 0x000fe20007ffe0ff */
[----:B------:R-:W-:Y:S01]  /*0090*/  HFMA2 R2, -RZ, RZ, 0, 0 ;  /* 0x00000000ff027431 */ /* 0x000fe200000001ff */
[C---:B------:R-:W-:Y:S01]  /*00a0*/  LOP3.LUT R16, R11.reuse, 0x3, RZ, 0xc0, !PT ;  /* 0x000000030b107812 */ /* 0x040fe200078ec0ff */
[----:B------:R-:W0:Y:S01]  /*00b0*/  LDCU.64 UR6, c[0x0][0x358] ;  /* 0x00006b00ff0677ac */ /* 0x000e220008000a00 */
[C---:B------:R-:W-:Y:S01]  /*00c0*/  LOP3.LUT R6, R11.reuse, 0x7ffffffc, RZ, 0xc0, !PT ;  /* 0x7ffffffc0b067812 */ /* 0x040fe200078ec0ff */
[----:B------:R-:W-:Y:S01]  /*00d0*/  IMAD R11, R11, 0x3, RZ ;  /* 0x000000030b0b7824 */ /* 0x000fe200078e02ff */
[----:B------:R-:W-:Y:S02]  /*00e0*/  I2FP.F32.U32 R9, R9 ;  /* 0x0000000900097245 */ /* 0x000fe40000201000 */
[----:B------:R-:W-:-:S07]  /*00f0*/  I2FP.F32.S32 R7, R7 ;  /* 0x0000000700077245 */ /* 0x000fce0000201400 */
.L_x_12:
[----:B-1-3--:R-:W1:Y:S01]  /*0100*/  MUFU.RCP R4, R9 ;  /* 0x0000000900047308 */ /* 0x00ae620000001000 */
[----:B--2---:R-:W2:Y:S01]  /*0110*/  LDCU UR4, c[0x0][0x388] ;  /* 0x00007100ff0477ac */ /* 0x004ea20008000800 */
[----:B------:R-:W-:-:S06]  /*0120*/  I2FP.F32.U32 R0, R2 ;  /* 0x0000000200007245 */ /* 0x000fcc0000201000 */
[----:B------:R-:W3:Y:S01]  /*0130*/  FCHK P0, R0, R9 ;  /* 0x0000000900007302 */ /* 0x000ee20000000000 */
[----:B-1----:R-:W-:Y:S01]  /*0140*/  FFMA R3, -R9, R4, 1 ;  /* 0x3f80000009037423 */ /* 0x002fe20000000104 */
[----:B--2---:R-:W-:-:S03]  /*0150*/  UISETP.GE.U32.AND UP0, UPT, UR4, 0x4, UPT ;  /* 0x000000040400788c */ /* 0x004fc6000bf06070 */
[----:B------:R-:W-:-:S04]  /*0160*/  FFMA R3, R4, R3, R4 ;  /* 0x0000000304037223 */ /* 0x000fc80000000004 */
[----:B------:R-:W-:-:S04]  /*0170*/  FFMA R4, R0, R3, RZ ;  /* 0x0000000300047223 */ /* 0x000fc800000000ff */
[----:B------:R-:W-:-:S04]  /*0180*/  FFMA R5, -R9, R4, R0 ;  /* 0x0000000409057223 */ /* 0x000fc80000000100 */
[----:B------:R-:W-:Y:S01]  /*0190*/  FFMA R8, R3, R5, R4 ;  /* 0x0000000503087223 */ /* 0x000fe20000000004 */
[----:B---3--:R-:W-:Y:S06]  /*01a0*/  @!P0 BRA `(.L_x_0) ;  /* 0x0000000000108947 */ /* 0x008fec0003800000 */
[----:B------:R-:W-:Y:S01]  /*01b0*/  IMAD.MOV.U32 R3, RZ, RZ, R9 ;  /* 0x000000ffff037224 */ /* 0x000fe200078e0009 */
[----:B------:R-:W-:-:S07]  /*01c0*/  MOV R10, 0x1e0 ;  /* 0x000001e0000a7802 */ /* 0x000fce0000000f00 */
[----:B0-----:R-:W-:Y:S05]  /*01d0*/  CALL.REL.NOINC `($__internal_0_$__cuda_sm3x_div_rn_noftz_f32_slowpath) ;  /* 0x0000000800bc7944 */ /* 0x001fea0003c00000 */
[----:B------:R-:W-:-:S07]  /*01e0*/  MOV R8, R0 ;  /* 0x0000000000087202 */ /* 0x000fce0000000f00 */
.L_x_0:
[----:B------:R-:W-:Y:S01]  /*01f0*/  FMUL R8, R8, 255 ;  /* 0x437f000008087820 */ /* 0x000fe20000400000 */
[----:B------:R-:W-:Y:S01]  /*0200*/  IMAD.MOV.U32 R5, RZ, RZ, RZ ;  /* 0x000000ffff057224 */ /* 0x000fe200078e00ff */
[----:B------:R-:W-:Y:S06]  /*0210*/  BRA.U !UP0, `(.L_x_1) ;  /* 0x0000000508687547 */ /* 0x000fec000b800000 */
[----:B------:R-:W1:Y:S01]  /*0220*/  LDC.64 R4, c[0x0][0x380] ;  /* 0x0000e000ff047b82 */ /* 0x000e620000000a00 */
[----:B------:R-:W-:Y:S01]  /*0230*/  IMAD R13, R11, R2, 0x6 ;  /* 0x000000060b0d7424 */ /* 0x000fe200078e0202 */
[----:B------:R-:W-:-:S06]  /*0240*/  UMOV UR4, URZ ;  /* 0x000000ff00047c82 */ /* 0x000fcc0008000000 */
.L_x_6:
[----:B--2---:R-:W2:Y:S01]  /*0250*/  MUFU.RCP R10, R7 ;  /* 0x00000007000a7308 */ /* 0x004ea20000001000 */
[----:B------:R-:W-:-:S07]  /*0260*/  I2FP.F32.U32 R0, UR4 ;  /* 0x0000000400007c45 */ /* 0x000fce0008201000 */
[----:B------:R-:W3:Y:S01]  /*0270*/  FCHK P0, R0, R7 ;  /* 0x0000000700007302 */ /* 0x000ee20000000000 */
[----:B--2---:R-:W-:-:S04]  /*0280*/  FFMA R3, R10, -R7, 1 ;  /* 0x3f8000000a037423 */ /* 0x004fc80000000807 */
[----:B------:R-:W-:-:S04]  /*0290*/  FFMA R3, R10, R3, R10 ;  /* 0x000000030a037223 */ /* 0x000fc8000000000a */
[----:B------:R-:W-:-:S04]  /*02a0*/  FFMA R10, R0, R3, RZ ;  /* 0x00000003000a7223 */ /* 0x000fc800000000ff */
[----:B------:R-:W-:-:S04]  /*02b0*/  FFMA R12, R10, -R7, R0 ;  /* 0x800000070a0c7223 */ /* 0x000fc80000000000 */
[----:B------:R-:W-:Y:S01]  /*02c0*/  FFMA R3, R3, R12, R10 ;  /* 0x0000000c03037223 */ /* 0x000fe2000000000a */
[----:B---3--:R-:W-:Y:S06]  /*02d0*/  @!P0 BRA `(.L_x_2) ;  /* 0x0000000000108947 */ /* 0x008fec0003800000 */
[----:B------:R-:W-:Y:S02]  /*02e0*/  MOV R3, R7 ;  /* 0x0000000700037202 */ /* 0x000fe40000000f00 */
[----:B------:R-:W-:-:S07]  /*02f0*/  MOV R10, 0x310 ;  /* 0x00000310000a7802 */ /* 0x000fce0000000f00 */
[----:B01----:R-:W-:Y:S05]  /*0300*/  CALL.REL.NOINC `($__internal_0_$__cuda_sm3x_div_rn_noftz_f32_slowpath) ;  /* 0x0000000800707944 */ /* 0x003fea0003c00000 */
[----:B------:R-:W-:-:S07]  /*0310*/  IMAD.MOV.U32 R3, RZ, RZ, R0 ;  /* 0x000000ffff037224 */ /* 0x000fce00078e0000 */
.L_x_2:
[----:B------:R-:W2:Y:S01]  /*0320*/  MUFU.RCP R0, R7 ;  /* 0x0000000700007308 */ /* 0x000ea20000001000 */
[----:B------:R-:W-:Y:S01]  /*0330*/  IADD3 R15, PT, PT, R13, -0x6, RZ ;  /* 0xfffffffa0d0f7810 */ /* 0x000fe20007ffe0ff */
[----:B------:R-:W-:Y:S01]  /*0340*/  UIADD3 UR5, UPT, UPT, UR4, 0x1, URZ ;  /* 0x0000000104057890 */ /* 0x000fe2000fffe0ff */
[----:B------:R-:W-:Y:S01]  /*0350*/  FMUL R3, R3, 255 ;  /* 0x437f000003037820 */ /* 0x000fe20000400000 */
[----:B------:R-:W-:Y:S02]  /*0360*/  IMAD.MOV.U32 R19, RZ, RZ, 0x424c0000 ;  /* 0x424c0000ff137424 */ /* 0x000fe400078e00ff */
[----:B-1----:R-:W-:Y:S02]  /*0370*/  IMAD.WIDE.U32 R14, R15, 0x4, R4 ;  /* 0x000000040f0e7825 */ /* 0x002fe400078e0004 */
[----:B------:R-:W-:-:S03]  /*0380*/  I2FP.F32.U32 R21, UR5 ;  /* 0x0000000500157c45 */ /* 0x000fc60008201000 */
[----:B0-----:R0:W-:Y:S01]  /*0390*/  STG.E desc[UR6][R14.64], R3 ;  /* 0x000000030e007986 */ /* 0x0011e2000c101906 */
[----:B------:R-:W1:Y:S03]  /*03a0*/  FCHK P0, R21, R7 ;  /* 0x0000000715007302 */ /* 0x000e660000000000 */
[----:B------:R0:W-:Y:S01]  /*03b0*/  STG.E desc[UR6][R14.64+0x8], R19 ;  /* 0x000008130e007986 */ /* 0x0001e2000c101906 */
[----:B--2---:R-:W-:-:S03]  /*03c0*/  FFMA R17, R0, -R7, 1 ;  /* 0x3f80000000117423 */ /* 0x004fc60000000807 */
[----:B------:R0:W-:Y:S01]  /*03d0*/  STG.E desc[UR6][R14.64+0x4], R8 ;  /* 0x000004080e007986 */ /* 0x0001e2000c101906 */
[----:B------:R-:W-:-:S04]  /*03e0*/  FFMA R0, R0, R17, R0 ;  /* 0x0000001100007223 */ /* 0x000fc80000000000 */
[----:B------:R-:W-:-:S04]  /*03f0*/  FFMA R10, R0, R21, RZ ;  /* 0x00000015000a7223 */ /* 0x000fc800000000ff */
[----:B------:R-:W-:-:S04]  /*0400*/  FFMA R17, R10, -R7, R21 ;  /* 0x800000070a117223 */ /* 0x000fc80000000015 */
[----:B------:R-:W-:Y:S01]  /*0410*/  FFMA R0, R0, R17, R10 ;  /* 0x0000001100007223 */ /* 0x000fe2000000000a */
[----:B01----:R-:W-:Y:S06]  /*0420*/  @!P0 BRA `(.L_x_3) ;  /* 0x0000000000108947 */ /* 0x003fec0003800000 */
[----:B------:R-:W-:Y:S01]  /*0430*/  MOV R0, R21 ;  /* 0x0000001500007202 */ /* 0x000fe20000000f00 */
[----:B------:R-:W-:Y:S01]  /*0440*/  IMAD.MOV.U32 R3, RZ, RZ, R7 ;  /* 0x000000ffff037224 */ /* 0x000fe200078e0007 */
[----:B------:R-:W-:-:S07]  /*0450*/  MOV R10, 0x470 ;  /* 0x00000470000a7802 */ /* 0x000fce0000000f00 */
[----:B------:R-:W-:Y:S05]  /*0460*/  CALL.REL.NOINC `($__internal_0_$__cuda_sm3x_div_rn_noftz_f32_slowpath) ;  /* 0x0000000800187944 */ /* 0x000fea0003c00000 */
.L_x_3:
[----:B------:R-:W0:Y:S01]  /*0470*/  MUFU.RCP R10, R7 ;  /* 0x00000007000a7308 */ /* 0x000e220000001000 */
[----:B------:R-:W-:Y:S01]  /*0480*/  IADD3 R15, PT, PT, R13, -0x3, RZ ;  /* 0xfffffffd0d0f7810 */ /* 0x000fe20007ffe0ff */
[----:B------:R-:W-:Y:S01]  /*0490*/  UIADD3 UR5, UPT, UPT, UR4, 0x2, URZ ;  /* 0x0000000204057890 */ /* 0x000fe2000fffe0ff */
[----:B------:R-:W-:Y:S01]  /*04a0*/  FMUL R3, R0, 255 ;  /* 0x437f000000037820 */ /* 0x000fe20000400000 */
[----:B------:R-:W-:Y:S02]  /*04b0*/  IMAD.MOV.U32 R21, RZ, RZ, 0x424c0000 ;  /* 0x424c0000ff157424 */ /* 0x000fe400078e00ff */
[----:B------:R-:W-:Y:S02]  /*04c0*/  IMAD.WIDE.U32 R14, R15, 0x4, R4 ;  /* 0x000000040f0e7825 */ /* 0x000fe400078e0004 */
[----:B------:R-:W-:-:S03]  /*04d0*/  I2FP.F32.U32 R19, UR5 ;  /* 0x0000000500137c45 */ /* 0x000fc60008201000 */
[----:B------:R1:W-:Y:S01]  /*04e0*/  STG.E desc[UR6][R14.64], R3 ;  /* 0x000000030e007986 */ /* 0x0003e2000c101906 */
[----:B------:R-:W2:Y:S03]  /*04f0*/  FCHK P0, R19, R7 ;  /* 0x0000000713007302 */ /* 0x000ea60000000000 */
[----:B------:R1:W-:Y:S01]  /*0500*/  STG.E desc[UR6][R14.64+0x8], R21 ;  /* 0x000008150e007986 */ /* 0x0003e2000c101906 */
[----:B0-----:R-:W-:-:S03]  /*0510*/  FFMA R17, R10, -R7, 1 ;  /* 0x3f8000000a117423 */ /* 0x001fc60000000807 */
[----:B------:R1:W-:Y:S01]  /*0520*/  STG.E desc[UR6][R14.64+0x4], R8 ;  /* 0x000004080e007986 */ /* 0x0003e2000c101906 */
[----:B------:R-:W-:-:S04]  /*0530*/  FFMA R0, R10, R17, R10 ;  /* 0x000000110a007223 */ /* 0x000fc8000000000a */
[----:B------:R-:W-:-:S04]  /*0540*/  FFMA R10, R0, R19, RZ ;  /* 0x00000013000a7223 */ /* 0x000fc800000000ff */
[----:B------:R-:W-:-:S04]  /*0550*/  FFMA R17, R10, -R7, R19 ;  /* 0x800000070a117223 */ /* 0x000fc80000000013 */
[----:B------:R-:W-:Y:S01]  /*0560*/  FFMA R0, R0, R17, R10 ;  /* 0x0000001100007223 */ /* 0x000fe2000000000a */
[----:B-12---:R-:W-:Y:S06]  /*0570*/  @!P0 BRA `(.L_x_4) ;  /* 0x0000000000108947 */ /* 0x006fec0003800000 */
[----:B------:R-:W-:Y:S01]  /*0580*/  MOV R0, R19 ;  /* 0x0000001300007202 */ /* 0x000fe20000000f00 */
[----:B------:R-:W-:Y:S01]  /*0590*/  IMAD.MOV.U32 R3, RZ, RZ, R7 ;  /* 0x000000ffff037224 */ /* 0x000fe200078e0007 */
[----:B------:R-:W-:-:S07]  /*05a0*/  MOV R10, 0x5c0 ;  /* 0x000005c0000a7802 */ /* 0x000fce0000000f00 */
[----:B------:R-:W-:Y:S05]  /*05b0*/  CALL.REL.NOINC `($__internal_0_$__cuda_sm3x_div_rn_noftz_f32_slowpath) ;  /* 0x0000000400c47944 */ /* 0x000fea0003c00000 */
.L_x_4:
[----:B------:R-:W0:Y:S01]  /*05c0*/  MUFU.RCP R10, R7 ;  /* 0x00000007000a7308 */ /* 0x000e220000001000 */
[----:B------:R-:W-:Y:S01]  /*05d0*/  HFMA2 R21, -RZ, RZ, 3.1484375, 0 ;  /* 0x424c0000ff157431 */ /* 0x000fe200000001ff */
[----:B------:R-:W-:Y:S01]  /*05e0*/  UIADD3 UR5, UPT, UPT, UR4, 0x3, URZ ;  /* 0x0000000304057890 */ /* 0x000fe2000fffe0ff */
[----:B------:R-:W-:Y:S01]  /*05f0*/  FMUL R3, R0, 255 ;  /* 0x437f000000037820 */ /* 0x000fe20000400000 */
[----:B------:R-:W-:-:S04]  /*0600*/  IMAD.WIDE.U32 R18, R13, 0x4, R4 ;  /* 0x000000040d127825 */ /* 0x000fc800078e0004 */
[----:B------:R-:W-:Y:S01]  /*0610*/  I2FP.F32.U32 R17, UR5 ;  /* 0x0000000500117c45 */ /* 0x000fe20008201000 */
[----:B------:R1:W-:Y:S03]  /*0620*/  STG.E desc[UR6][R18.64], R3 ;  /* 0x0000000312007986 */ /* 0x0003e6000c101906 */
[----:B------:R-:W2:Y:S01]  /*0630*/  FCHK P0, R17, R7 ;  /* 0x0000000711007302 */ /* 0x000ea20000000000 */
[----:B------:R1:W-:Y:S04]  /*0640*/  STG.E desc[UR6][R18.64+0x8], R21 ;  /* 0x0000081512007986 */ /* 0x0003e8000c101906 */
[----:B------:R1:W-:Y:S01]  /*0650*/  STG.E desc[UR6][R18.64+0x4], R8 ;  /* 0x0000040812007986 */ /* 0x0003e2000c101906 */
[----:B0-----:R-:W-:-:S04]  /*0660*/  FFMA R15, R10, -R7, 1 ;  /* 0x3f8000000a0f7423 */ /* 0x001fc80000000807 */
[----:B------:R-:W-:-:S04]  /*0670*/  FFMA R0, R10, R15, R10 ;  /* 0x0000000f0a007223 */ /* 0x000fc8000000000a */
[----:B------:R-:W-:-:S04]  /*0680*/  FFMA R10, R0, R17, RZ ;  /* 0x00000011000a7223 */ /* 0x000fc800000000ff */
[----:B------:R-:W-:-:S04]  /*0690*/  FFMA R15, R10, -R7, R17 ;  /* 0x800000070a0f7223 */ /* 0x000fc80000000011 */
[----:B------:R-:W-:Y:S01]  /*06a0*/  FFMA R0, R0, R15, R10 ;  /* 0x0000000f00007223 */ /* 0x000fe2000000000a */
[----:B------:R-:W-:Y:S01]  /*06b0*/  VIADD R15, R13, 0x3 ;  /* 0x000000030d0f7836 */ /* 0x000fe20000000000 */
[----:B-12---:R-:W-:Y:S06]  /*06c0*/  @!P0 BRA `(.L_x_5) ;  /* 0x0000000000108947 */ /* 0x006fec0003800000 */
[----:B------:R-:W-:Y:S01]  /*06d0*/  MOV R0, R17 ;  /* 0x0000001100007202 */ /* 0x000fe20000000f00 */
[----:B------:R-:W-:Y:S01]  /*06e0*/  IMAD.MOV.U32 R3, RZ, RZ, R7 ;  /* 0x000000ffff037224 */ /* 0x000fe200078e0007 */
[----:B------:R-:W-:-:S07]  /*06f0*/  MOV R10, 0x710 ;  /* 0x00000710000a7802 */ /* 0x000fce0000000f00 */
[----:B------:R-:W-:Y:S05]  /*0700*/  CALL.REL.NOINC `($__internal_0_$__cuda_sm3x_div_rn_noftz_f32_slowpath) ;  /* 0x0000000400707944 */ /* 0x000fea0003c00000 */
.L_x_5:
[----:B------:R-:W-:Y:S01]  /*0710*/  FMUL R3, R0, 255 ;  /* 0x437f000000037820 */ /* 0x000fe20000400000 */
[----:B------:R-:W-:Y:S01]  /*0720*/  IMAD.WIDE.U32 R14, R15, 0x4, R4 ;  /* 0x000000040f0e7825 */ /* 0x000fe200078e0004 */
[----:B------:R-:W-:Y:S01]  /*0730*/  MOV R17, 0x424c0000 ;  /* 0x424c000000117802 */ /* 0x000fe20000000f00 */
[----:B------:R-:W-:Y:S02]  /*0740*/  UIADD3 UR4, UPT, UPT, UR4, 0x4, URZ ;  /* 0x0000000404047890 */ /* 0x000fe4000fffe0ff */
[----:B------:R-:W-:Y:S01]  /*0750*/  VIADD R13, R13, 0xc ;  /* 0x0000000c0d0d7836 */ /* 0x000fe20000000000 */
[----:B------:R2:W-:Y:S03]  /*0760*/  STG.E desc[UR6][R14.64], R3 ;  /* 0x000000030e007986 */ /* 0x0005e6000c101906 */
[----:B------:R-:W-:Y:S01]  /*0770*/  ISETP.NE.AND P0, PT, R6, UR4, PT ;  /* 0x0000000406007c0c */ /* 0x000fe2000bf05270 */
[----:B------:R2:W-:Y:S04]  /*0780*/  STG.E desc[UR6][R14.64+0x8], R17 ;  /* 0x000008110e007986 */ /* 0x0005e8000c101906 */
[----:B------:R2:W-:Y:S08]  /*0790*/  STG.E desc[UR6][R14.64+0x4], R8 ;  /* 0x000004080e007986 */ /* 0x0005f0000c101906 */
[----:B------:R-:W-:Y:S05]  /*07a0*/  @P0 BRA `(.L_x_6) ;  /* 0xfffffff800a80947 */ /* 0x000fea000383ffff */
[----:B------:R-:W-:-:S07]  /*07b0*/  MOV R5, R6 ;  /* 0x0000000600057202 */ /* 0x000fce0000000f00 */
.L_x_1:
[----:B------:R-:W-:-:S13]  /*07c0*/  ISETP.NE.AND P0, PT, R16, RZ, PT ;  /* 0x000000ff1000720c */ /* 0x000fda0003f05270 */
[----:B------:R-:W-:Y:S05]  /*07d0*/  @!P0 BRA `(.L_x_7) ;  /* 0x0000000400288947 */ /* 0x000fea0003800000 */
[----:B------:R-:W-:-:S13]  /*07e0*/  ISETP.NE.AND P0, PT, R16, 0x1, PT ;  /* 0x000000011000780c */ /* 0x000fda0003f05270 */
[----:B------:R-:W-:Y:S05]  /*07f0*/  @!P0 BRA `(.L_x_8) ;  /* 0x0000000000b88947 */ /* 0x000fea0003800000 */
[----:B------:R-:W2:Y:S01]  /*0800*/  MUFU.RCP R0, R7 ;  /* 0x0000000700007308 */ /* 0x000ea20000001000 */
[----:B------:R-:W-:-:S07]  /*0810*/  I2FP.F32.U32 R10, R5 ;  /* 0x00000005000a7245 */ /* 0x000fce0000201000 */
[----:B------:R-:W1:Y:S01]  /*0820*/  FCHK P0, R10, R7 ;  /* 0x000000070a007302 */ /* 0x000e620000000000 */
[----:B--2---:R-:W-:-:S04]  /*0830*/  FFMA R3, R0, -R7, 1 ;  /* 0x3f80000000037423 */ /* 0x004fc80000000807 */
[----:B------:R-:W-:-:S04]  /*0840*/  FFMA R0, R0, R3, R0 ;  /* 0x0000000300007223 */ /* 0x000fc80000000000 */
[----:B------:R-:W-:-:S04]  /*0850*/  FFMA R3, R0, R10, RZ ;  /* 0x0000000a00037223 */ /* 0x000fc800000000ff */
[----:B------:R-:W-:-:S04]  /*0860*/  FFMA R4, R3, -R7, R10 ;  /* 0x8000000703047223 */ /* 0x000fc8000000000a */
[----:B------:R-:W-:Y:S01]  /*0870*/  FFMA R0, R0, R4, R3 ;  /* 0x0000000400007223 */ /* 0x000fe20000000003 */
[----:B-1----:R-:W-:Y:S06]  /*0880*/  @!P0 BRA `(.L_x_9) ;  /* 0x0000000000108947 */ /* 0x002fec0003800000 */
[----:B------:R-:W-:Y:S01]  /*0890*/  IMAD.MOV.U32 R0, RZ, RZ, R10 ;  /* 0x000000ffff007224 */ /* 0x000fe200078e000a */
[----:B------:R-:W-:Y:S02]  /*08a0*/  MOV R3, R7 ;  /* 0x0000000700037202 */ /* 0x000fe40000000f00 */
[----:B------:R-:W-:-:S07]  /*08b0*/  MOV R10, 0x8d0 ;  /* 0x000008d0000a7802 */ /* 0x000fce0000000f00 */
[----:B0-----:R-:W-:Y:S05]  /*08c0*/  CALL.REL.NOINC `($__internal_0_$__cuda_sm3x_div_rn_noftz_f32_slowpath) ;  /* 0x0000000400007944 */ /* 0x001fea0003c00000 */
.L_x_9:
[----:B------:R-:W1:Y:S01]  /*08d0*/  LDCU UR4, c[0x0][0x388] ;  /* 0x00007100ff0477ac */ /* 0x000e620008000800 */
[----:B------:R-:W2:Y:S01]  /*08e0*/  LDC.64 R12, c[0x0][0x380] ;  /* 0x0000e000ff0c7b82 */ /* 0x000ea20000000a00 */
[----:B------:R-:W3:Y:S01]  /*08f0*/  MUFU.RCP R10, R7 ;  /* 0x00000007000a7308 */ /* 0x000ee20000001000 */
[----:B------:R-:W-:Y:S01]  /*0900*/  FMUL R3, R0, 255 ;  /* 0x437f000000037820 */ /* 0x000fe20000400000 */
[----:B------:R-:W-:Y:S01]  /*0910*/  IMAD.MOV.U32 R19, RZ, RZ, 0x424c0000 ;  /* 0x424c0000ff137424 */ /* 0x000fe200078e00ff */
[----:B------:R-:W-:-:S04]  /*0920*/  IADD3 R0, PT, PT, R5, 0x1, RZ ;  /* 0x0000000105007810 */ /* 0x000fc80007ffe0ff */
[----:B------:R-:W-:-:S04]  /*0930*/  I2FP.F32.U32 R17, R0 ;  /* 0x0000000000117245 */ /* 0x000fc80000201000 */
[----:B------:R-:W4:Y:S01]  /*0940*/  FCHK P0, R17, R7 ;  /* 0x0000000711007302 */ /* 0x000f220000000000 */
[----:B-1----:R-:W-:Y:S02]  /*0950*/  IMAD R4, R2, UR4, R5 ;  /* 0x0000000402047c24 */ /* 0x002fe4000f8e0205 */
[----:B---3--:R-:W-:Y:S02]  /*0960*/  FFMA R15, R10, -R7, 1 ;  /* 0x3f8000000a0f7423 */ /* 0x008fe40000000807 */
[----:B------:R-:W-:Y:S02]  /*0970*/  IMAD R4, R4, 0x3, RZ ;  /* 0x0000000304047824 */ /* 0x000fe400078e02ff */
[----:B------:R-:W-:Y:S02]  /*0980*/  FFMA R0, R10, R15, R10 ;  /* 0x0000000f0a007223 */ /* 0x000fe4000000000a */
[----:B--2---:R-:W-:-:S04]  /*0990*/  IMAD.WIDE.U32 R12, R4, 0x4, R12 ;  /* 0x00000004040c7825 */ /* 0x004fc800078e000c */
[----:B------:R-:W-:Y:S01]  /*09a0*/  FFMA R10, R0, R17, RZ ;  /* 0x00000011000a7223 */ /* 0x000fe200000000ff */
[----:B0-----:R0:W-:Y:S03]  /*09b0*/  STG.E desc[UR6][R12.64], R3 ;  /* 0x000000030c007986 */ /* 0x0011e6000c101906 */
[----:B------:R-:W-:Y:S01]  /*09c0*/  FFMA R15, R10, -R7, R17 ;  /* 0x800000070a0f7223 */ /* 0x000fe20000000011 */
[----:B------:R0:W-:Y:S03]  /*09d0*/  STG.E desc[UR6][R12.64+0x8], R19 ;  /* 0x000008130c007986 */ /* 0x0001e6000c101906 */
[----:B------:R-:W-:Y:S01]  /*09e0*/  FFMA R0, R0, R15, R10 ;  /* 0x0000000f00007223 */ /* 0x000fe2000000000a */
[----:B------:R0:W-:Y:S01]  /*09f0*/  STG.E desc[UR6][R12.64+0x4], R8 ;  /* 0x000004080c007986 */ /* 0x0001e2000c101906 */
[----:B----4-:R-:W-:Y:S05]  /*0a00*/  @!P0 BRA `(.L_x_10) ;  /* 0x0000000000108947 */ /* 0x010fea0003800000 */
[----:B------:R-:W-:Y:S01]  /*0a10*/  IMAD.MOV.U32 R0, RZ, RZ, R17 ;  /* 0x000000ffff007224 */ /* 0x000fe200078e0011 */
[----:B0-----:R-:W-:Y:S02]  /*0a20*/  MOV R3, R7 ;  /* 0x0000000700037202 */ /* 0x001fe40000000f00 */
[----:B------:R-:W-:-:S07]  /*0a30*/  MOV R10, 0xa50 ;  /* 0x00000a50000a7802 */ /* 0x000fce0000000f00 */
[----:B------:R-:W-:Y:S05]  /*0a40*/  CALL.REL.NOINC `($__internal_0_$__cuda_sm3x_div_rn_noftz_f32_slowpath) ;  /* 0x0000000000a07944 */ /* 0x000fea0003c00000 */
.L_x_10:
[----:B0-----:R-:W0:Y:S01]  /*0a50*/  LDC.64 R12, c[0x0][0x380] ;  /* 0x0000e000ff0c7b82 */ /* 0x001e220000000a00 */
[----:B------:R-:W-:Y:S02]  /*0a60*/  VIADD R15, R4, 0x3 ;  /* 0x00000003040f7836 */ /* 0x000fe40000000000 */
[----:B------:R-:W-:Y:S01]  /*0a70*/  FMUL R3, R0, 255 ;  /* 0x437f000000037820 */ /* 0x000fe20000400000 */
[----:B------:R-:W-:Y:S02]  /*0a80*/  VIADD R5, R5, 0x2 ;  /* 0x0000000205057836 */ /* 0x000fe40000000000 */
[----:B0-----:R-:W-:-:S04]  /*0a90*/  IMAD.WIDE.U32 R12, R15, 0x4, R12 ;  /* 0x000000040f0c7825 */ /* 0x001fc800078e000c */
[----:B------:R-:W-:Y:S01]  /*0aa0*/  HFMA2 R15, -RZ, RZ, 3.1484375, 0 ;  /* 0x424c0000ff0f7431 */ /* 0x000fe200000001ff */
[----:B------:R1:W-:Y:S04]  /*0ab0*/  STG.E desc[UR6][R12.64], R3 ;  /* 0x000000030c007986 */ /* 0x0003e8000c101906 */
[----:B------:R1:W-:Y:S04]  /*0ac0*/  STG.E desc[UR6][R12.64+0x8], R15 ;  /* 0x0000080f0c007986 */ /* 0x0003e8000c101906 */
[----:B------:R1:W-:Y:S02]  /*0ad0*/  STG.E desc[UR6][R12.64+0x4], R8 ;  /* 0x000004080c007986 */ /* 0x0003e4000c101906 */
.L_x_8:
[----:B------:R-:W3:Y:S02]  /*0ae0*/  LDCU UR4, c[0x0][0x388] ;  /* 0x00007100ff0477ac */ /* 0x000ee40008000800 */
[----:B---3--:R-:W-:-:S09]  /*0af0*/  ULOP3.LUT UP0, URZ, UR4, 0x1, URZ, 0xc0, !UPT ;  /* 0x0000000104ff7892 */ /* 0x008fd2000f80c0ff */
[----:B------:R-:W-:Y:S05]  /*0b00*/  BRA.U !UP0, `(.L_x_7) ;  /* 0x00000001085c7547 */ /* 0x000fea000b800000 */
[----:B------:R-:W1:Y:S01]  /*0b10*/  MUFU.RCP R0, R7 ;  /* 0x0000000700007308 */ /* 0x000e620000001000 */
[----:B------:R-:W-:-:S07]  /*0b20*/  I2FP.F32.U32 R10, R5 ;  /* 0x00000005000a7245 */ /* 0x000fce0000201000 */
[----:B------:R-:W3:Y:S01]  /*0b30*/  FCHK P0, R10, R7 ;  /* 0x000000070a007302 */ /* 0x000ee20000000000 */
[----:B-12---:R-:W-:-:S04]  /*0b40*/  FFMA R3, R0, -R7, 1 ;  /* 0x3f80000000037423 */ /* 0x006fc80000000807 */
[----:B------:R-:W-:-:S04]  /*0b50*/  FFMA R0, R0, R3, R0 ;  /* 0x0000000300007223 */ /* 0x000fc80000000000 */
[----:B------:R-:W-:-:S04]  /*0b60*/  FFMA R3, R0, R10, RZ ;  /* 0x0000000a00037223 */ /* 0x000fc800000000ff */
[----:B------:R-:W-:-:S04]  /*0b70*/  FFMA R4, R3, -R7, R10 ;  /* 0x8000000703047223 */ /* 0x000fc8000000000a */
[----:B------:R-:W-:Y:S01]  /*0b80*/  FFMA R0, R0, R4, R3 ;  /* 0x0000000400007223 */ /* 0x000fe20000000003 */
[----:B---3--:R-:W-:Y:S06]  /*0b90*/  @!P0 BRA `(.L_x_11) ;  /* 0x0000000000108947 */ /* 0x008fec0003800000 */
[----:B------:R-:W-:Y:S01]  /*0ba0*/  MOV R0, R10 ;  /* 0x0000000a00007202 */ /* 0x000fe20000000f00 */
[----:B------:R-:W-:Y:S01]  /*0bb0*/  IMAD.MOV.U32 R3, RZ, RZ, R7 ;  /* 0x000000ffff037224 */ /* 0x000fe200078e0007 */
[----:B------:R-:W-:-:S07]  /*0bc0*/  MOV R10, 0xbe0 ;  /* 0x00000be0000a7802 */ /* 0x000fce0000000f00 */
[----:B0-----:R-:W-:Y:S05]  /*0bd0*/  CALL.REL.NOINC `($__internal_0_$__cuda_sm3x_div_rn_noftz_f32_slowpath) ;  /* 0x00000000003c7944 */ /* 0x001fea0003c00000 */
.L_x_11:
[----:B------:R-:W1:Y:S01]  /*0be0*/  LDCU UR4, c[0x0][0x388] ;  /* 0x00007100ff0477ac */ /* 0x000e620008000800 */
[----:B------:R-:W2:Y:S01]  /*0bf0*/  LDC.64 R12, c[0x0][0x380] ;  /* 0x0000e000ff0c7b82 */ /* 0x000ea20000000a00 */
[----:B-1----:R-:W-:-:S04]  /*0c00*/  IMAD R3, R2, UR4, R5 ;  /* 0x0000000402037c24 */ /* 0x002fc8000f8e0205 */
[----:B------:R-:W-:Y:S02]  /*0c10*/  IMAD R5, R3, 0x3, RZ ;  /* 0x0000000303057824 */ /* 0x000fe400078e02ff */
[----:B------:R-:W-:Y:S02]  /*0c20*/  FMUL R3, R0, 255 ;  /* 0x437f000000037820 */ /* 0x000fe40000400000 */
[----:B--2---:R-:W-:-:S04]  /*0c30*/  IMAD.WIDE.U32 R4, R5, 0x4, R12 ;  /* 0x0000000405047825 */ /* 0x004fc800078e000c */
[----:B------:R-:W-:Y:S01]  /*0c40*/  HFMA2 R13, -RZ, RZ, 3.1484375, 0 ;  /* 0x424c0000ff0d7431 */ /* 0x000fe200000001ff */
[----:B0-----:R3:W-:Y:S04]  /*0c50*/  STG.E desc[UR6][R4.64], R3 ;  /* 0x0000000304007986 */ /* 0x0017e8000c101906 */
[----:B------:R3:W-:Y:S04]  /*0c60*/  STG.E desc[UR6][R4.64+0x4], R8 ;  /* 0x0000040804007986 */ /* 0x0007e8000c101906 */
[----:B------:R3:W-:Y:S02]  /*0c70*/  STG.E desc[UR6][R4.64+0x8], R13 ;  /* 0x0000080d04007986 */ /* 0x0007e4000c101906 */
.L_x_7:
[----:B------:R-:W4:Y:S01]  /*0c80*/  LDCU UR4, c[0x0][0x38c] ;  /* 0x00007180ff0477ac */ /* 0x000f220008000800 */
[----:B------:R-:W-:-:S05]  /*0c90*/  VIADD R2, R2, 0x1 ;  /* 0x0000000102027836 */ /* 0x000fca0000000000 */
[----:B----4-:R-:W-:-:S13]  /*0ca0*/  ISETP.NE.AND P0, PT, R2, UR4, PT ;  /* 0x0000000402007c0c */ /* 0x010fda000bf05270 */
[----:B------:R-:W-:Y:S05]  /*0cb0*/  @P0 BRA `(.L_x_12) ;  /* 0xfffffff400100947 */ /* 0x000fea000383ffff */
[----:B0-----:R-:W-:Y:S05]  /*0cc0*/  EXIT ;  /* 0x000000000000794d */ /* 0x001fea0003800000 */
        .weak           $__internal_0_$__cuda_sm3x_div_rn_noftz_f32_slowpath
        .type           $__internal_0_$__cuda_sm3x_div_rn_noftz_f32_slowpath,@function
        .size           $__internal_0_$__cuda_sm3x_div_rn_noftz_f32_slowpath,(.L_x_22 - $__internal_0_$__cuda_sm3x_div_rn_noftz_f32_slowpath)
$__internal_0_$__cuda_sm3x_div_rn_noftz_f32_slowpath:
[----:B------:R-:W-:Y:S02]  /*0cd0*/  SHF.R.U32.HI R12, RZ, 0x17, R3 ;  /* 0x00000017ff0c7819 */ /* 0x000fe40000011603 */
[----:B------:R-:W-:Y:S02]  /*0ce0*/  SHF.R.U32.HI R14, RZ, 0x17, R0 ;  /* 0x00000017ff0e7819 */ /* 0x000fe40000011600 */
[----:B------:R-:W-:Y:S02]  /*0cf0*/  LOP3.LUT R12, R12, 0xff, RZ, 0xc0, !PT ;  /* 0x000000ff0c0c7812 */ /* 0x000fe400078ec0ff */
[----:B------:R-:W-:Y:S02]  /*0d00*/  LOP3.LUT R19, R14, 0xff, RZ, 0xc0, !PT ;  /* 0x000000ff0e137812 */ /* 0x000fe400078ec0ff */
[----:B------:R-:W-:-:S03]  /*0d10*/  IADD3 R18, PT, PT, R12, -0x1, RZ ;  /* 0xffffffff0c127810 */ /* 0x000fc60007ffe0ff */
[----:B------:R-:W-:Y:S01]  /*0d20*/  VIADD R17, R19, 0xffffffff ;  /* 0xffffffff13117836 */ /* 0x000fe20000000000 */
[----:B------:R-:W-:-:S04]  /*0d30*/  ISETP.GT.U32.AND P0, PT, R18, 0xfd, PT ;  /* 0x000000fd1200780c */ /* 0x000fc80003f04070 */
[----:B------:R-:W-:-:S13]  /*0d40*/  ISETP.GT.U32.OR P0, PT, R17, 0xfd, P0 ;  /* 0x000000fd1100780c */ /* 0x000fda0000704470 */
[----:B------:R-:W-:Y:S01]  /*0d50*/  @!P0 MOV R14, RZ ;  /* 0x000000ff000e8202 */ /* 0x000fe20000000f00 */
[----:B------:R-:W-:Y:S06]  /*0d60*/  @!P0 BRA `(.L_x_13) ;  /* 0x00000000005c8947 */ /* 0x000fec0003800000 */
[----:B------:R-:W-:Y:S02]  /*0d70*/  FSETP.GTU.FTZ.AND P0, PT, |R0|, +INF , PT ;  /* 0x7f8000000000780b */ /* 0x000fe40003f1c200 */
[----:B------:R-:W-:-:S04]  /*0d80*/  FSETP.GTU.FTZ.AND P1, PT, |R3|, +INF , PT ;  /* 0x7f8000000300780b */ /* 0x000fc80003f3c200 */
[----:B------:R-:W-:-:S13]  /*0d90*/  PLOP3.LUT P0, PT, P0, P1, PT, 0xf8, 0x8f ;  /* 0x00000000008f781c */ /* 0x000fda0000703f70 */
[----:B------:R-:W-:Y:S05]  /*0da0*/  @P0 BRA `(.L_x_14) ;  /* 0x0000000400440947 */ /* 0x000fea0003800000 */
[----:B------:R-:W-:-:S13]  /*0db0*/  LOP3.LUT P0, RZ, R3, 0x7fffffff, R0, 0xc8, !PT ;  /* 0x7fffffff03ff7812 */ /* 0x000fda000780c800 */
[----:B------:R-:W-:Y:S05]  /*0dc0*/  @!P0 BRA `(.L_x_15) ;  /* 0x0000000400348947 */ /* 0x000fea0003800000 */
[C---:B------:R-:W-:Y:S02]  /*0dd0*/  FSETP.NEU.FTZ.AND P2, PT, |R0|.reuse, +INF , PT ;  /* 0x7f8000000000780b */ /* 0x040fe40003f5d200 */
[----:B------:R-:W-:Y:S02]  /*0de0*/  FSETP.NEU.FTZ.AND P1, PT, |R3|, +INF , PT ;  /* 0x7f8000000300780b */ /* 0x000fe40003f3d200 */
[----:B------:R-:W-:-:S11]  /*0df0*/  FSETP.NEU.FTZ.AND P0, PT, |R0|, +INF , PT ;  /* 0x7f8000000000780b */ /* 0x000fd60003f1d200 */
[----:B------:R-:W-:Y:S05]  /*0e00*/  @!P1 BRA !P2, `(.L_x_15) ;  /* 0x0000000400249947 */ /* 0x000fea0005000000 */
[----:B------:R-:W-:-:S04]  /*0e10*/  LOP3.LUT P2, RZ, R0, 0x7fffffff, RZ, 0xc0, !PT ;  /* 0x7fffffff00ff7812 */ /* 0x000fc8000784c0ff */
[----:B------:R-:W-:-:S13]  /*0e20*/  PLOP3.LUT P1, PT, P1, P2, PT, 0x2f, 0xf2 ;  /* 0x0000000000f2781c */ /* 0x000fda0000f24577 */
[----:B------:R-:W-:Y:S05]  /*0e30*/  @P1 BRA `(.L_x_16) ;  /* 0x0000000400101947 */ /* 0x000fea0003800000 */
[----:B------:R-:W-:-:S04]  /*0e40*/  LOP3.LUT P1, RZ, R3, 0x7fffffff, RZ, 0xc0, !PT ;  /* 0x7fffffff03ff7812 */ /* 0x000fc8000782c0ff */
[----:B------:R-:W-:-:S13]  /*0e50*/  PLOP3.LUT P0, PT, P0, P1, PT, 0x2f, 0xf2 ;  /* 0x0000000000f2781c */ /* 0x000fda0000702577 */
[----:B------:R-:W-:Y:S05]  /*0e60*/  @P0 BRA `(.L_x_17) ;  /* 0x0000000000f80947 */ /* 0x000fea0003800000 */
[----:B------:R-:W-:Y:S02]  /*0e70*/  ISETP.GE.AND P0, PT, R17, RZ, PT ;  /* 0x000000ff1100720c */ /* 0x000fe40003f06270 */
[----:B------:R-:W-:-:S11]  /*0e80*/  ISETP.GE.AND P1, PT, R18, RZ, PT ;  /* 0x000000ff1200720c */ /* 0x000fd60003f26270 */
[----:B------:R-:W-:Y:S01]  /*0e90*/  @P0 IMAD.MOV.U32 R14, RZ, RZ, RZ ;  /* 0x000000ffff0e0224 */ /* 0x000fe200078e00ff */
[----:B------:R-:W-:Y:S01]  /*0ea0*/  @!P0 MOV R14, 0xffffffc0 ;  /* 0xffffffc0000e8802 */ /* 0x000fe20000000f00 */
[----:B------:R-:W-:Y:S01]  /*0eb0*/  @!P0 FFMA R0, R0, 1.84467440737095516160e+19, RZ ;  /* 0x5f80000000008823 */ /* 0x000fe200000000ff */
[----:B------:R-:W-:-:S03]  /*0ec0*/  @!P1 FFMA R3, R3, 1.84467440737095516160e+19, RZ ;  /* 0x5f80000003039823 */ /* 0x000fc600000000ff */
[----:B------:R-:W-:-:S07]  /*0ed0*/  @!P1 VIADD R14, R14, 0x40 ;  /* 0x000000400e0e9836 */ /* 0x000fce0000000000 */
.L_x_13:
[----:B------:R-:W-:Y:S01]  /*0ee0*/  LEA R18, R12, 0xc0800000, 0x17 ;  /* 0xc08000000c127811 */ /* 0x000fe200078eb8ff */
[----:B------:R-:W-:-:S03]  /*0ef0*/  VIADD R19, R19, 0xffffff81 ;  /* 0xffffff8113137836 */ /* 0x000fc60000000000 */
[----:B------:R-:W-:Y:S01]  /*0f00*/  IADD3 R20, PT, PT, -R18, R3, RZ ;  /* 0x0000000312147210 */ /* 0x000fe20007ffe1ff */
[C---:B------:R-:W-:Y:S01]  /*0f10*/  IMAD R0, R19.reuse, -0x800000, R0 ;  /* 0xff80000013007824 */ /* 0x040fe200078e0200 */
[----:B------:R-:W-:Y:S02]  /*0f20*/  IADD3 R19, PT, PT, R19, 0x7f, -R12 ;  /* 0x0000007f13137810 */ /* 0x000fe40007ffe80c */
[----:B------:R-:W0:Y:S01]  /*0f30*/  MUFU.RCP R3, R20 ;  /* 0x0000001400037308 */ /* 0x000e220000001000 */
[----:B------:R-:W-:Y:S01]  /*0f40*/  FADD.FTZ R17, -R20, -RZ ;  /* 0x800000ff14117221 */ /* 0x000fe20000010100 */
[----:B------:R-:W-:-:S03]  /*0f50*/  IADD3 R19, PT, PT, R19, R14, RZ ;  /* 0x0000000e13137210 */ /* 0x000fc60007ffe0ff */
[----:B0-----:R-:W-:-:S04]  /*0f60*/  FFMA R18, R3, R17, 1 ;  /* 0x3f80000003127423 */ /* 0x001fc80000000011 */
[----:B------:R-:W-:-:S04]  /*0f70*/  FFMA R3, R3, R18, R3 ;  /* 0x0000001203037223 */ /* 0x000fc80000000003 */
[----:B------:R-:W-:-:S04]  /*0f80*/  FFMA R18, R0, R3, RZ ;  /* 0x0000000300127223 */ /* 0x000fc800000000ff */
[----:B------:R-:W-:-:S04]  /*0f90*/  FFMA R21, R17, R18, R0 ;  /* 0x0000001211157223 */ /* 0x000fc80000000000 */
[----:B------:R-:W-:-:S04]  /*0fa0*/  FFMA R18, R3, R21, R18 ;  /* 0x0000001503127223 */ /* 0x000fc80000000012 */
[----:B------:R-:W-:-:S04]  /*0fb0*/  FFMA R17, R17, R18, R0 ;  /* 0x0000001211117223 */ /* 0x000fc80000000000 */
[----:B------:R-:W-:-:S05]  /*0fc0*/  FFMA R0, R3, R17, R18 ;  /* 0x0000001103007223 */ /* 0x000fca0000000012 */
[----:B------:R-:W-:-:S04]  /*0fd0*/  SHF.R.U32.HI R12, RZ, 0x17, R0 ;  /* 0x00000017ff0c7819 */ /* 0x000fc80000011600 */
[----:B------:R-:W-:-:S05]  /*0fe0*/  LOP3.LUT R12, R12, 0xff, RZ, 0xc0, !PT ;  /* 0x000000ff0c0c7812 */ /* 0x000fca00078ec0ff */
[----:B------:R-:W-:-:S05]  /*0ff0*/  IMAD.IADD R20, R12, 0x1, R19 ;  /* 0x000000010c147824 */ /* 0x000fca00078e0213 */
[----:B------:R-:W-:-:S04]  /*1000*/  IADD3 R12, PT, PT, R20, -0x1, RZ ;  /* 0xffffffff140c7810 */ /* 0x000fc80007ffe0ff */
[----:B------:R-:W-:-:S13]  /*1010*/  ISETP.GE.U32.AND P0, PT, R12, 0xfe, PT ;  /* 0x000000fe0c00780c */ /* 0x000fda0003f06070 */
[----:B------:R-:W-:Y:S05]  /*1020*/  @!P0 BRA `(.L_x_18) ;  /* 0x0000000000808947 */ /* 0x000fea0003800000 */
[----:B------:R-:W-:-:S13]  /*1030*/  ISETP.GT.AND P0, PT, R20, 0xfe, PT ;  /* 0x000000fe1400780c */ /* 0x000fda0003f04270 */
[----:B------:R-:W-:Y:S05]  /*1040*/  @P0 BRA `(.L_x_19) ;  /* 0x00000000006c0947 */ /* 0x000fea0003800000 */
[----:B------:R-:W-:-:S13]  /*1050*/  ISETP.GE.AND P0, PT, R20, 0x1, PT ;  /* 0x000000011400780c */ /* 0x000fda0003f06270 */
[----:B------:R-:W-:Y:S05]  /*1060*/  @P0 BRA `(.L_x_20) ;  /* 0x0000000000980947 */ /* 0x000fea0003800000 */
[----:B------:R-:W-:Y:S02]  /*1070*/  ISETP.GE.AND P0, PT, R20, -0x18, PT ;  /* 0xffffffe81400780c */ /* 0x000fe40003f06270 */
[----:B------:R-:W-:-:S11]  /*1080*/  LOP3.LUT R0, R0, 0x80000000, RZ, 0xc0, !PT ;  /* 0x8000000000007812 */ /* 0x000fd600078ec0ff */
[----:B------:R-:W-:Y:S05]  /*1090*/  @!P0 BRA `(.L_x_20) ;  /* 0x00000000008c8947 */ /* 0x000fea0003800000 */
[CCC-:B------:R-:W-:Y:S01]  /*10a0*/  FFMA.RZ R12, R3.reuse, R17.reuse, R18.reuse ;  /* 0x00000011030c7223 */ /* 0x1c0fe2000000c012 */
[C---:B------:R-:W-:Y:S02]  /*10b0*/  ISETP.NE.AND P2, PT, R20.reuse, RZ, PT ;  /* 0x000000ff1400720c */ /* 0x040fe40003f45270 */
[----:B------:R-:W-:Y:S02]  /*10c0*/  ISETP.NE.AND P1, PT, R20, RZ, PT ;  /* 0x000000ff1400720c */ /* 0x000fe40003f25270 */
[----:B------:R-:W-:Y:S01]  /*10d0*/  LOP3.LUT R14, R12, 0x7fffff, RZ, 0xc0, !PT ;  /* 0x007fffff0c0e7812 */ /* 0x000fe200078ec0ff */
[CCC-:B------:R-:W-:Y:S01]  /*10e0*/  FFMA.RP R12, R3.reuse, R17.reuse, R18.reuse ;  /* 0x00000011030c7223 */ /* 0x1c0fe20000008012 */
[----:B------:R-:W-:Y:S01]  /*10f0*/  FFMA.RM R3, R3, R17, R18 ;  /* 0x0000001103037223 */ /* 0x000fe20000004012 */
[----:B------:R-:W-:Y:S01]  /*1100*/  VIADD R17, R20, 0x20 ;  /* 0x0000002014117836 */ /* 0x000fe20000000000 */
[----:B------:R-:W-:Y:S02]  /*1110*/  LOP3.LUT R14, R14, 0x800000, RZ, 0xfc, !PT ;  /* 0x008000000e0e7812 */ /* 0x000fe400078efcff */
[----:B------:R-:W-:-:S02]  /*1120*/  IADD3 R18, PT, PT, -R20, RZ, RZ ;  /* 0x000000ff14127210 */ /* 0x000fc40007ffe1ff */
[----:B------:R-:W-:Y:S02]  /*1130*/  SHF.L.U32 R17, R14, R17, RZ ;  /* 0x000000110e117219 */ /* 0x000fe400000006ff */
[----:B------:R-:W-:Y:S02]  /*1140*/  FSETP.NEU.FTZ.AND P0, PT, R12, R3, PT ;  /* 0x000000030c00720b */ /* 0x000fe40003f1d000 */
[----:B------:R-:W-:Y:S02]  /*1150*/  SEL R3, R18, RZ, P2 ;  /* 0x000000ff12037207 */ /* 0x000fe40001000000 */
[----:B------:R-:W-:Y:S02]  /*1160*/  ISETP.NE.AND P1, PT, R17, RZ, P1 ;  /* 0x000000ff1100720c */ /* 0x000fe40000f25270 */
[----:B------:R-:W-:Y:S02]  /*1170*/  SHF.R.U32.HI R3, RZ, R3, R14 ;  /* 0x00000003ff037219 */ /* 0x000fe4000001160e */
[----:B------:R-:W-:-:S02]  /*1180*/  PLOP3.LUT P0, PT, P0, P1, PT, 0xf8, 0x8f ;  /* 0x00000000008f781c */ /* 0x000fc40000703f70 */
[----:B------:R-:W-:Y:S02]  /*1190*/  SHF.R.U32.HI R17, RZ, 0x1, R3 ;  /* 0x00000001ff117819 */ /* 0x000fe40000011603 */
[----:B------:R-:W-:-:S04]  /*11a0*/  SEL R12, RZ, 0x1, !P0 ;  /* 0x00000001ff0c7807 */ /* 0x000fc80004000000 */
[----:B------:R-:W-:-:S04]  /*11b0*/  LOP3.LUT R12, R12, 0x1, R17, 0xf8, !PT ;  /* 0x000000010c0c7812 */ /* 0x000fc800078ef811 */
[----:B------:R-:W-:-:S04]  /*11c0*/  LOP3.LUT R12, R12, R3, RZ, 0xc0, !PT ;  /* 0x000000030c0c7212 */ /* 0x000fc800078ec0ff */
[----:B------:R-:W-:-:S04]  /*11d0*/  IADD3 R17, PT, PT, R17, R12, RZ ;  /* 0x0000000c11117210 */ /* 0x000fc80007ffe0ff */
[----:B------:R-:W-:Y:S01]  /*11e0*/  LOP3.LUT R0, R17, R0, RZ, 0xfc, !PT ;  /* 0x0000000011007212 */ /* 0x000fe200078efcff */
[----:B------:R-:W-:Y:S06]  /*11f0*/  BRA `(.L_x_20) ;  /* 0x0000000000347947 */ /* 0x000fec0003800000 */
.L_x_19:
[----:B------:R-:W-:-:S04]  /*1200*/  LOP3.LUT R0, R0, 0x80000000, RZ, 0xc0, !PT ;  /* 0x8000000000007812 */ /* 0x000fc800078ec0ff */
[----:B------:R-:W-:Y:S01]  /*1210*/  LOP3.LUT R0, R0, 0x7f800000, RZ, 0xfc, !PT ;  /* 0x7f80000000007812 */ /* 0x000fe200078efcff */
[----:B------:R-:W-:Y:S06]  /*1220*/  BRA `(.L_x_20) ;  /* 0x0000000000287947 */ /* 0x000fec0003800000 */
.L_x_18:
[----:B------:R-:W-:Y:S01]  /*1230*/  IMAD R0, R19, 0x800000, R0 ;  /* 0x0080000013007824 */ /* 0x000fe200078e0200 */
[----:B------:R-:W-:Y:S06]  /*1240*/  BRA `(.L_x_20) ;  /* 0x0000000000207947 */ /* 0x000fec0003800000 */
.L_x_17:
[----:B------:R-:W-:-:S04]  /*1250*/  LOP3.LUT R0, R3, 0x80000000, R0, 0x48, !PT ;  /* 0x8000000003007812 */ /* 0x000fc800078e4800 */
[----:B------:R-:W-:Y:S01]  /*1260*/  LOP3.LUT R0, R0, 0x7f800000, RZ, 0xfc, !PT ;  /* 0x7f80000000007812 */ /* 0x000fe200078efcff */
[----:B------:R-:W-:Y:S06]  /*1270*/  BRA `(.L_x_20) ;  /* 0x0000000000147947 */ /* 0x000fec0003800000 */
.L_x_16:
[----:B------:R-:W-:Y:S01]  /*1280*/  LOP3.LUT R0, R3, 0x80000000, R0, 0x48, !PT ;  /* 0x8000000003007812 */ /* 0x000fe200078e4800 */
[----:B------:R-:W-:Y:S06]  /*1290*/  BRA `(.L_x_20) ;  /* 0x00000000000c7947 */ /* 0x000fec0003800000 */
.L_x_15:
[----:B------:R-:W0:Y:S01]  /*12a0*/  MUFU.RSQ R0, -QNAN ;  /* 0xffc0000000007908 */ /* 0x000e220000001400 */
[----:B------:R-:W-:Y:S05]  /*12b0*/  BRA `(.L_x_20) ;  /* 0x0000000000047947 */ /* 0x000fea0003800000 */
.L_x_14:
[----:B------:R-:W-:-:S07]  /*12c0*/  FADD.FTZ R0, R0, R3 ;  /* 0x0000000300007221 */ /* 0x000fce0000010000 */
.L_x_20:
[----:B------:R-:W-:Y:S01]  /*12d0*/  HFMA2 R19, -RZ, RZ, 0, 0 ;  /* 0x00000000ff137431 */ /* 0x000fe200000001ff */
[----:B------:R-:W-:-:S04]  /*12e0*/  MOV R18, R10 ;  /* 0x0000000a00127202 */ /* 0x000fc80000000f00 */
[----:B0-----:R-:W-:Y:S05]  /*12f0*/  RET.REL.NODEC R18 `(_Z5colorPfii) ;  /* 0xffffffec12407950 */ /* 0x001fea0003c3ffff */
.L_x_21:
[----:B------:R-:W-:-:S00]  /*1300*/  BRA `(.L_x_21) ;  /* 0xfffffffc00fc7947 */ /* 0x000fc0000383ffff */
[----:B------:R-:W-:-:S00]  /*1310*/  NOP ;  /* 0x0000000000007918 */ /* 0x000fc00000000000 */
        /* <DEDUP_REMOVED lines=14> */
.L_x_22:


//--------------------- .nv.shared.reserved.0     --------------------------
	.section	.nv.shared.reserved.0,"aw",@nobits
	.weak		__nv_reservedSMEM_offset_0_alias
	.size		__nv_reservedSMEM_offset_0_alias, 0, 64
	.other		__nv_reservedSMEM_offset_0_alias,@"STO_CUDA_RESERVED_SHARED STV_DEFAULT"
__nv_reservedSMEM_offset_0_alias:
	.zero		0
	.zero		64


//--------------------- .nv.constant0._Z5colorPfii --------------------------
	.section	.nv.constant0._Z5colorPfii,"a",@progbits
	.sectionflags	@""
	.align	4
.nv.constant0._Z5colorPfii:
	.zero		912


//--------------------- SYMBOLS --------------------------

	.type		.nv.reservedSmem.offset0,@object
	.size		.nv.reservedSmem.offset0,0x4
